	.headerflags	@"EF_CUDA_TEXMODE_UNIFIED EF_CUDA_64BIT_ADDRESS EF_CUDA_ACCELERATORS EF_CUDA_SM90 EF_CUDA_VIRTUAL_SM(EF_CUDA_SM90)"
	.elftype	@"ET_EXEC"


//--------------------- .nv.info                  --------------------------
	.section	.nv.info,"",@"SHT_CUDA_INFO"
	.align	4


	//----- nvinfo : EIATTR_REGCOUNT
	.align		4
        /*0000*/ 	.byte	0x04, 0x2f
        /*0002*/ 	.short	(.L_3 - .L_2)
	.align		4
.L_2:
        /*0004*/ 	.word	index@(triton_poi_fused__native_batch_norm_legit_no_training_add_relu_10)
        /*0008*/ 	.word	0x00000026


	//----- nvinfo : EIATTR_MIN_STACK_SIZE
	.align		4
.L_3:
        /*000c*/ 	.byte	0x04, 0x12
        /*000e*/ 	.short	(.L_5 - .L_4)
	.align		4
.L_4:
        /*0010*/ 	.word	index@(triton_poi_fused__native_batch_norm_legit_no_training_add_relu_10)
        /*0014*/ 	.word	0x00000000


	//----- nvinfo : EIATTR_FRAME_SIZE
	.align		4
.L_5:
        /*0018*/ 	.byte	0x04, 0x11
        /*001a*/ 	.short	(.L_7 - .L_6)
	.align		4
.L_6:
        /*001c*/ 	.word	index@(triton_poi_fused__native_batch_norm_legit_no_training_add_relu_10)
        /*0020*/ 	.word	0x00000000


	//----- nvinfo : EIATTR_MIN_STACK_SIZE
	.align		4
.L_7:
        /*0024*/ 	.byte	0x04, 0x12
        /*0026*/ 	.short	(.L_9 - .L_8)
	.align		4
.L_8:
        /*0028*/ 	.word	index@(triton_poi_fused__native_batch_norm_legit_no_training_add_relu_10)
        /*002c*/ 	.word	0x00000000
.L_9:


//--------------------- .nv.info.triton_poi_fused__native_batch_norm_legit_no_training_add_relu_10 --------------------------
	.section	.nv.info.triton_poi_fused__native_batch_norm_legit_no_training_add_relu_10,"",@"SHT_CUDA_INFO"
	.sectionflags	@""
	.align	4


	//----- nvinfo : EIATTR_CUDA_API_VERSION
	.align		4
        /*0000*/ 	.byte	0x04, 0x37
        /*0002*/ 	.short	(.L_11 - .L_10)
.L_10:
        /*0004*/ 	.word	0x0000007c


	//----- nvinfo : EIATTR_KPARAM_INFO
	.align		4
.L_11:
        /*0008*/ 	.byte	0x04, 0x17
        /*000a*/ 	.short	(.L_13 - .L_12)
.L_12:
        /*000c*/ 	.word	0x00000000
        /*0010*/ 	.short	0x0008
        /*0012*/ 	.short	0x0040
        /*0014*/ 	.byte	0x00, 0xf0, 0x11, 0x00


	//----- nvinfo : EIATTR_KPARAM_INFO
	.align		4
.L_13:
        /*0018*/ 	.byte	0x04, 0x17
        /*001a*/ 	.short	(.L_15 - .L_14)
.L_14:
        /*001c*/ 	.word	0x00000000
        /*0020*/ 	.short	0x0007
        /*0022*/ 	.short	0x0038
        /*0024*/ 	.byte	0x00, 0xf4, 0x21, 0x00


	//----- nvinfo : EIATTR_KPARAM_INFO
	.align		4
.L_15:
        /*0028*/ 	.byte	0x04, 0x17
        /*002a*/ 	.short	(.L_17 - .L_16)
.L_16:
        /*002c*/ 	.word	0x00000000
        /*0030*/ 	.short	0x0006
        /*0032*/ 	.short	0x0030
        /*0034*/ 	.byte	0x00, 0xf4, 0x21, 0x00


	//----- nvinfo : EIATTR_KPARAM_INFO
	.align		4
.L_17:
        /*0038*/ 	.byte	0x04, 0x17
        /*003a*/ 	.short	(.L_19 - .L_18)
.L_18:
        /*003c*/ 	.word	0x00000000
        /*0040*/ 	.short	0x0005
        /*0042*/ 	.short	0x0028
        /*0044*/ 	.byte	0x00, 0xf4, 0x21, 0x00


	//----- nvinfo : EIATTR_KPARAM_INFO
	.align		4
.L_19:
        /*0048*/ 	.byte	0x04, 0x17
        /*004a*/ 	.short	(.L_21 - .L_20)
.L_20:
        /*004c*/ 	.word	0x00000000
        /*0050*/ 	.short	0x0004
        /*0052*/ 	.short	0x0020
        /*0054*/ 	.byte	0x00, 0xf4, 0x21, 0x00


	//----- nvinfo : EIATTR_KPARAM_INFO
	.align		4
.L_21:
        /*0058*/ 	.byte	0x04, 0x17
        /*005a*/ 	.short	(.L_23 - .L_22)
.L_22:
        /*005c*/ 	.word	0x00000000
        /*0060*/ 	.short	0x0003
        /*0062*/ 	.short	0x0018
        /*0064*/ 	.byte	0x00, 0xf4, 0x21, 0x00


	//----- nvinfo : EIATTR_KPARAM_INFO
	.align		4
.L_23:
        /*0068*/ 	.byte	0x04, 0x17
        /*006a*/ 	.short	(.L_25 - .L_24)
.L_24:
        /*006c*/ 	.word	0x00000000
        /*0070*/ 	.short	0x0002
        /*0072*/ 	.short	0x0010
        /*0074*/ 	.byte	0x00, 0xf4, 0x21, 0x00


	//----- nvinfo : EIATTR_KPARAM_INFO
	.align		4
.L_25:
        /*0078*/ 	.byte	0x04, 0x17
        /*007a*/ 	.short	(.L_27 - .L_26)
.L_26:
        /*007c*/ 	.word	0x00000000
        /*0080*/ 	.short	0x0001
        /*0082*/ 	.short	0x0008
        /*0084*/ 	.byte	0x00, 0xf4, 0x21, 0x00


	//----- nvinfo : EIATTR_KPARAM_INFO
	.align		4
.L_27:
        /*0088*/ 	.byte	0x04, 0x17
        /*008a*/ 	.short	(.L_29 - .L_28)
.L_28:
        /*008c*/ 	.word	0x00000000
        /*0090*/ 	.short	0x0000
        /*0092*/ 	.short	0x0000
        /*0094*/ 	.byte	0x00, 0xf4, 0x21, 0x00


	//----- nvinfo : EIATTR_SPARSE_MMA_MASK
	.align		4
.L_29:
        /*0098*/ 	.byte	0x03, 0x50
        /*009a*/ 	.short	0x0000


	//----- nvinfo : EIATTR_MAXREG_COUNT
	.align		4
        /*009c*/ 	.byte	0x03, 0x1b
        /*009e*/ 	.short	0x00ff


	//----- nvinfo : EIATTR_EXIT_INSTR_OFFSETS
	.align		4
        /*00a0*/ 	.byte	0x04, 0x1c
        /*00a2*/ 	.short	(.L_31 - .L_30)


	//   ....[0]....
.L_30:
        /*00a4*/ 	.word	0x00000bd0


	//----- nvinfo : EIATTR_REQNTID
	.align		4
.L_31:
        /*00a8*/ 	.byte	0x04, 0x10
        /*00aa*/ 	.short	(.L_33 - .L_32)
.L_32:
        /*00ac*/ 	.word	0x00000080
        /*00b0*/ 	.word	0x00000001
        /*00b4*/ 	.word	0x00000001


	//----- nvinfo : EIATTR_CBANK_PARAM_SIZE
	.align		4
.L_33:
        /*00b8*/ 	.byte	0x03, 0x19
        /*00ba*/ 	.short	0x0044


	//----- nvinfo : EIATTR_PARAM_CBANK
	.align		4
        /*00bc*/ 	.byte	0x04, 0x0a
        /*00be*/ 	.short	(.L_35 - .L_34)
	.align		4
.L_34:
        /*00c0*/ 	.word	index@(.nv.constant0.triton_poi_fused__native_batch_norm_legit_no_training_add_relu_10)
        /*00c4*/ 	.short	0x0210
        /*00c6*/ 	.short	0x0044


	//----- nvinfo : EIATTR_SW_WAR
	.align		4
.L_35:
        /*00c8*/ 	.byte	0x04, 0x36
        /*00ca*/ 	.short	(.L_37 - .L_36)
.L_36:
        /*00cc*/ 	.word	0x00000008
.L_37:


//--------------------- .nv.callgraph             --------------------------
	.section	.nv.callgraph,"",@"SHT_CUDA_CALLGRAPH"
	.align	4
	.sectionentsize	8
	.align		4
        /*0000*/ 	.word	0x00000000
	.align		4
        /*0004*/ 	.word	0xffffffff
	.align		4
        /*0008*/ 	.word	0x00000000
	.align		4
        /*000c*/ 	.word	0xfffffffe
	.align		4
        /*0010*/ 	.word	0x00000000
	.align		4
        /*0014*/ 	.word	0xfffffffd
	.align		4
        /*0018*/ 	.word	0x00000000
	.align		4
        /*001c*/ 	.word	0xfffffffc


//--------------------- .nv.constant4             --------------------------
	.section	.nv.constant4,"a",@progbits
	.align	8
	.align		8
.nv.constant4:
        /*0000*/ 	.dword	_$_str
	.align		8
        /*0008*/ 	.dword	_$_str_$_2


//--------------------- .text.triton_poi_fused__native_batch_norm_legit_no_training_add_relu_10 --------------------------
	.section	.text.triton_poi_fused__native_batch_norm_legit_no_training_add_relu_10,"ax",@progbits
	.align	128
        .global         triton_poi_fused__native_batch_norm_legit_no_training_add_relu_10
        .type           triton_poi_fused__native_batch_norm_legit_no_training_add_relu_10,@function
        .size           triton_poi_fused__native_batch_norm_legit_no_training_add_relu_10,(.L_x_1 - triton_poi_fused__native_batch_norm_legit_no_training_add_relu_10)
        .other          triton_poi_fused__native_batch_norm_legit_no_training_add_relu_10,@"STO_CUDA_ENTRY STV_DEFAULT"
triton_poi_fused__native_batch_norm_legit_no_training_add_relu_10:
.text.triton_poi_fused__native_batch_norm_legit_no_training_add_relu_10:
[----:B------:R-:W-:Y:S01]  /*0000*/  LDC R1, c[0x0][0x28] ;  /* 0x00000a00ff017b82 */ /* 0x000fe20000000800 */
[----:B------:R-:W1:Y:S07]  /*0010*/  S2R R0, SR_TID.X ;  /* 0x0000000000007919 */ /* 0x000e6e0000002100 */
[----:B------:R-:W2:Y:S01]  /*0020*/  LDC.64 R30, c[0x0][0x210] ;  /* 0x00008400ff1e7b82 */ /* 0x000ea20000000a00 */
[----:B------:R-:W-:Y:S01]  /*0030*/  ULDC.64 UR4, c[0x0][0x208] ;  /* 0x0000820000047ab9 */ /* 0x000fe20000000a00 */
[----:B------:R-:W3:Y:S06]  /*0040*/  S2R R3, SR_CTAID.X ;  /* 0x0000000000037919 */ /* 0x000eec0000002500 */
[----:B------:R-:W4:Y:S08]  /*0050*/  LDC.64 R32, c[0x0][0x218] ;  /* 0x00008600ff207b82 */ /* 0x000f300000000a00 */
[----:B------:R-:W5:Y:S01]  /*0060*/  LDC.64 R34, c[0x0][0x220] ;  /* 0x00008800ff227b82 */ /* 0x000f620000000a00 */
[----:B-1----:R-:W-:-:S04]  /*0070*/  SHF.L.U32 R0, R0, 0x2, RZ ;  /* 0x0000000200007819 */ /* 0x002fc800000006ff */
[----:B------:R-:W-:-:S04]  /*0080*/  LOP3.LUT R0, R0, 0x1fc, RZ, 0xc0, !PT ;  /* 0x000001fc00007812 */ /* 0x000fc800078ec0ff */
[----:B---3--:R-:W-:-:S05]  /*0090*/  LEA R0, R3, R0, 0xa ;  /* 0x0000000003007211 */ /* 0x008fca00078e50ff */
[----:B--2---:R-:W-:-:S04]  /*00a0*/  IMAD.WIDE R30, R0, 0x4, R30 ;  /* 0x00000004001e7825 */ /* 0x004fc800078e021e */
[C---:B----4-:R-:W-:Y:S01]  /*00b0*/  IMAD.WIDE R32, R0.reuse, 0x4, R32 ;  /* 0x0000000400207825 */ /* 0x050fe200078e0220 */
[----:B------:R-:W2:Y:S04]  /*00c0*/  LDG.E.128 R4, desc[UR4][R30.64] ;  /* 0x000000041e047981 */ /* 0x000ea8000c1e1d00 */
[----:B------:R-:W2:Y:S04]  /*00d0*/  LDG.E.128 R8, desc[UR4][R32.64] ;  /* 0x0000000420087981 */ /* 0x000ea8000c1e1d00 */
[----:B------:R1:W3:Y:S04]  /*00e0*/  LDG.E.128 R12, desc[UR4][R30.64+0x800] ;  /* 0x000800041e0c7981 */ /* 0x0002e8000c1e1d00 */
[----:B------:R-:W3:Y:S01]  /*00f0*/  LDG.E.128 R16, desc[UR4][R32.64+0x800] ;  /* 0x0008000420107981 */ /* 0x000ee2000c1e1d00 */
[----:B-----5:R-:W-:-:S05]  /*0100*/  IMAD.WIDE R34, R0, 0x4, R34 ;  /* 0x0000000400227825 */ /* 0x020fca00078e0222 */
[----:B------:R-:W4:Y:S01]  /*0110*/  LDG.E.128 R20, desc[UR4][R34.64] ;  /* 0x0000000422147981 */ /* 0x000f22000c1e1d00 */
[----:B------:R-:W-:Y:S01]  /*0120*/  IMAD.HI R2, R0, 0x66666667, RZ ;  /* 0x6666666700027827 */ /* 0x000fe200078e02ff */
[----:B-1----:R-:W1:Y:S02]  /*0130*/  LDC.64 R30, c[0x0][0x228] ;  /* 0x00008a00ff1e7b82 */ /* 0x002e640000000a00 */
[----:B------:R-:W5:Y:S02]  /*0140*/  LDG.E.128 R24, desc[UR4][R34.64+0x800] ;  /* 0x0008000422187981 */ /* 0x000f64000c1e1d00 */
[----:B------:R-:W-:-:S04]  /*0150*/  SHF.R.U32.HI R3, RZ, 0x1f, R2 ;  /* 0x0000001fff037819 */ /* 0x000fc80000011602 */
[----:B------:R-:W-:-:S05]  /*0160*/  LEA.HI.SX32 R3, R2, R3, 0x1a ;  /* 0x0000000302037211 */ /* 0x000fca00078fd2ff */
[----:B------:R-:W-:Y:S02]  /*0170*/  IMAD R2, R3, -0xa0, R0 ;  /* 0xffffff6003027824 */ /* 0x000fe400078e0200 */
[----:B--2---:R-:W-:Y:S01]  /*0180*/  FADD R28, R7, R11 ;  /* 0x0000000b071c7221 */ /* 0x004fe20000000000 */
[----:B------:R-:W-:Y:S01]  /*0190*/  IADD3 R11, R0, 0x200, RZ ;  /* 0x00000200000b7810 */ /* 0x000fe20007ffe0ff */
[----:B------:R-:W-:Y:S01]  /*01a0*/  FADD R29, R4, R8 ;  /* 0x00000008041d7221 */ /* 0x000fe20000000000 */
[----:B------:R-:W-:Y:S01]  /*01b0*/  FADD R8, R5, R9 ;  /* 0x0000000905087221 */ /* 0x000fe20000000000 */
[----:B------:R-:W-:Y:S01]  /*01c0*/  FADD R9, R6, R10 ;  /* 0x0000000a06097221 */ /* 0x000fe20000000000 */
[----:B-1----:R-:W-:-:S04]  /*01d0*/  IMAD.WIDE R4, R2, 0x4, R30 ;  /* 0x0000000402047825 */ /* 0x002fc800078e021e */
[----:B---3--:R-:W-:Y:S01]  /*01e0*/  FADD R3, R12, R16 ;  /* 0x000000100c037221 */ /* 0x008fe20000000000 */
[----:B------:R-:W-:Y:S01]  /*01f0*/  FADD R12, R13, R17 ;  /* 0x000000110d0c7221 */ /* 0x000fe20000000000 */
[----:B------:R-:W-:Y:S01]  /*0200*/  FADD R13, R14, R18 ;  /* 0x000000120e0d7221 */ /* 0x000fe20000000000 */
[----:B------:R-:W-:-:S04]  /*0210*/  IMAD.HI R14, R11, 0x66666667, RZ ;  /* 0x666666670b0e7827 */ /* 0x000fc800078e02ff */
[----:B------:R-:W-:Y:S01]  /*0220*/  FADD R10, R15, R19 ;  /* 0x000000130f0a7221 */ /* 0x000fe20000000000 */
[----:B------:R-:W2:Y:S01]  /*0230*/  LDG.E.EL.128 R4, desc[UR4][R4.64] ;  /* 0x0000000404047981 */ /* 0x000ea2000c2e1d00 */
[----:B----4-:R-:W-:Y:S01]  /*0240*/  FADD R28, R23, R28 ;  /* 0x0000001c171c7221 */ /* 0x010fe20000000000 */
[----:B------:R-:W-:Y:S01]  /*0250*/  FADD R29, R20, R29 ;  /* 0x0000001d141d7221 */ /* 0x000fe20000000000 */
[----:B------:R-:W-:Y:S01]  /*0260*/  SHF.R.U32.HI R15, RZ, 0x1f, R14 ;  /* 0x0000001fff0f7819 */ /* 0x000fe2000001160e */
[----:B------:R-:W-:Y:S01]  /*0270*/  FADD R22, R22, R9 ;  /* 0x0000000916167221 */ /* 0x000fe20000000000 */
[----:B------:R-:W-:Y:S01]  /*0280*/  FADD R21, R21, R8 ;  /* 0x0000000815157221 */ /* 0x000fe20000000000 */
[----:B-----5:R-:W-:Y:S01]  /*0290*/  FADD R20, R27, R10 ;  /* 0x0000000a1b147221 */ /* 0x020fe20000000000 */
[----:B------:R-:W-:-:S05]  /*02a0*/  LEA.HI.SX32 R14, R14, R15, 0x1a ;  /* 0x0000000f0e0e7211 */ /* 0x000fca00078fd2ff */
[----:B------:R-:W-:Y:S02]  /*02b0*/  IMAD R23, R14, -0xa0, R11 ;  /* 0xffffff600e177824 */ /* 0x000fe400078e020b */
[----:B------:R-:W1:Y:S02]  /*02c0*/  LDC.64 R14, c[0x0][0x230] ;  /* 0x00008c00ff0e7b82 */ /* 0x000e640000000a00 */
[----:B-1----:R-:W-:-:S05]  /*02d0*/  IMAD.WIDE R32, R2, 0x4, R14 ;  /* 0x0000000402207825 */ /* 0x002fca00078e020e */
[----:B------:R-:W3:Y:S01]  /*02e0*/  LDG.E.EL.128 R8, desc[UR4][R32.64] ;  /* 0x0000000420087981 */ /* 0x000ee2000c2e1d00 */
[----:B------:R-:W-:-:S04]  /*02f0*/  IMAD.WIDE R14, R23, 0x4, R14 ;  /* 0x00000004170e7825 */ /* 0x000fc800078e020e */
[----:B------:R-:W-:Y:S01]  /*0300*/  FADD R27, R26, R13 ;  /* 0x0000000d1a1b7221 */ /* 0x000fe20000000000 */
[----:B------:R-:W-:Y:S02]  /*0310*/  FADD R26, R25, R12 ;  /* 0x0000000c191a7221 */ /* 0x000fe40000000000 */
[----:B------:R-:W4:Y:S01]  /*0320*/  LDG.E.EL.128 R12, desc[UR4][R14.64] ;  /* 0x000000040e0c7981 */ /* 0x000f22000c2e1d00 */
[----:B------:R-:W-:-:S04]  /*0330*/  IMAD.WIDE R16, R23, 0x4, R30 ;  /* 0x0000000417107825 */ /* 0x000fc800078e021e */
[----:B------:R-:W-:Y:S01]  /*0340*/  FADD R3, R24, R3 ;  /* 0x0000000318037221 */ /* 0x000fe20000000000 */
[----:B------:R-:W1:Y:S01]  /*0350*/  LDC.64 R30, c[0x0][0x240] ;  /* 0x00009000ff1e7b82 */ /* 0x000e620000000a00 */
[----:B------:R-:W5:Y:S01]  /*0360*/  LDG.E.EL.128 R16, desc[UR4][R16.64] ;  /* 0x0000000410107981 */ /* 0x000f62000c2e1d00 */
[----:B--2---:R-:W-:Y:S01]  /*0370*/  FADD R5, -R5, R21 ;  /* 0x0000001505057221 */ /* 0x004fe20000000100 */
[----:B------:R-:W-:Y:S01]  /*0380*/  FADD R28, -R7, R28 ;  /* 0x0000001c071c7221 */ /* 0x000fe20000000100 */
[----:B------:R-:W-:Y:S01]  /*0390*/  FADD R4, -R4, R29 ;  /* 0x0000001d04047221 */ /* 0x000fe20000000100 */
[----:B---3--:R-:W-:Y:S01]  /*03a0*/  FADD R8, R8, 9.9999997473787516356e-06 ;  /* 0x3727c5ac08087421 */ /* 0x008fe20000000000 */
[----:B------:R-:W-:-:S05]  /*03b0*/  FADD R9, R9, 9.9999997473787516356e-06 ;  /* 0x3727c5ac09097421 */ /* 0x000fca0000000000 */
[----:B------:R-:W2:Y:S01]  /*03c0*/  MUFU.SQRT R8, R8 ;  /* 0x0000000800087308 */ /* 0x000ea20000002000 */
[----:B------:R-:W-:-:S07]  /*03d0*/  FADD R10, R10, 9.9999997473787516356e-06 ;  /* 0x3727c5ac0a0a7421 */ /* 0x000fce0000000000 */
[----:B------:R-:W3:Y:S01]  /*03e0*/  MUFU.SQRT R9, R9 ;  /* 0x0000000900097308 */ /* 0x000ee20000002000 */
[----:B------:R-:W-:Y:S01]  /*03f0*/  FADD R11, R11, 9.9999997473787516356e-06 ;  /* 0x3727c5ac0b0b7421 */ /* 0x000fe20000000000 */
[----:B----4-:R-:W-:-:S06]  /*0400*/  FADD R12, R12, 9.9999997473787516356e-06 ;  /* 0x3727c5ac0c0c7421 */ /* 0x010fcc0000000000 */
[----:B------:R-:W4:Y:S01]  /*0410*/  MUFU.SQRT R10, R10 ;  /* 0x0000000a000a7308 */ /* 0x000f220000002000 */
[C---:B--2---:R-:W-:Y:S02]  /*0420*/  FSETP.GT.AND P3, PT, R8.reuse, 8.50705917302346158658e+37, PT ;  /* 0x7e8000000800780b */ /* 0x044fe40003f64000 */
[----:B------:R-:W-:Y:S02]  /*0430*/  FSETP.GEU.AND P5, PT, R8, 1.175494350822287508e-38, PT ;  /* 0x008000000800780b */ /* 0x000fe40003fae000 */
[----:B---3--:R-:W-:-:S03]  /*0440*/  FSETP.GT.AND P4, PT, R9, 8.50705917302346158658e+37, PT ;  /* 0x7e8000000900780b */ /* 0x008fc60003f84000 */
[----:B------:R-:W2:Y:S01]  /*0450*/  MUFU.SQRT R11, R11 ;  /* 0x0000000b000b7308 */ /* 0x000ea20000002000 */
[----:B------:R-:W-:Y:S01]  /*0460*/  FSETP.GEU.AND P0, PT, R9, 1.175494350822287508e-38, PT ;  /* 0x008000000900780b */ /* 0x000fe20003f0e000 */
[----:B------:R-:W-:Y:S01]  /*0470*/  FADD R13, R13, 9.9999997473787516356e-06 ;  /* 0x3727c5ac0d0d7421 */ /* 0x000fe20000000000 */
[----:B------:R-:W-:-:S05]  /*0480*/  FADD R14, R14, 9.9999997473787516356e-06 ;  /* 0x3727c5ac0e0e7421 */ /* 0x000fca0000000000 */
[----:B------:R3:W1:Y:S01]  /*0490*/  MUFU.SQRT R21, R12 ;  /* 0x0000000c00157308 */ /* 0x0006620000002000 */
[----:B------:R-:W-:Y:S01]  /*04a0*/  @P3 FMUL R8, R8, 0.25 ;  /* 0x3e80000008083820 */ /* 0x000fe20000400000 */
[----:B----4-:R-:W-:Y:S01]  /*04b0*/  FSETP.GT.AND P6, PT, R10, 8.50705917302346158658e+37, PT ;  /* 0x7e8000000a00780b */ /* 0x010fe20003fc4000 */
[----:B---3--:R-:W-:Y:S01]  /*04c0*/  HFMA2.MMA R12, -RZ, RZ, 1.625, 0 ;  /* 0x3e800000ff0c7435 */ /* 0x008fe200000001ff */
[----:B------:R-:W-:Y:S01]  /*04d0*/  @P4 FMUL R9, R9, 0.25 ;  /* 0x3e80000009094820 */ /* 0x000fe20000400000 */
[----:B--2---:R-:W-:-:S03]  /*04e0*/  FSETP.GT.AND P2, PT, R11, 8.50705917302346158658e+37, PT ;  /* 0x7e8000000b00780b */ /* 0x004fc60003f44000 */
[----:B------:R2:W3:Y:S01]  /*04f0*/  MUFU.SQRT R24, R13 ;  /* 0x0000000d00187308 */ /* 0x0004e20000002000 */
[----:B------:R-:W-:Y:S01]  /*0500*/  @!P5 FMUL R8, R8, 16777216 ;  /* 0x4b8000000808d820 */ /* 0x000fe20000400000 */
[----:B------:R-:W-:Y:S01]  /*0510*/  FSETP.GEU.AND P1, PT, R10, 1.175494350822287508e-38, PT ;  /* 0x008000000a00780b */ /* 0x000fe20003f2e000 */
[----:B------:R-:W-:Y:S01]  /*0520*/  @!P0 FMUL R9, R9, 16777216 ;  /* 0x4b80000009098820 */ /* 0x000fe20000400000 */
[----:B-----5:R-:W-:-:S04]  /*0530*/  FADD R26, -R17, R26 ;  /* 0x0000001a111a7221 */ /* 0x020fc80000000100 */
[----:B------:R4:W5:Y:S01]  /*0540*/  MUFU.SQRT R7, R14 ;  /* 0x0000000e00077308 */ /* 0x0009620000002000 */
[----:B------:R-:W-:Y:S01]  /*0550*/  FADD R3, -R16, R3 ;  /* 0x0000000310037221 */ /* 0x000fe20000000100 */
[----:B--2---:R-:W-:Y:S01]  /*0560*/  FADD R13, -R19, R20 ;  /* 0x00000014130d7221 */ /* 0x004fe20000000100 */
[C---:B------:R-:W-:Y:S02]  /*0570*/  FSEL R19, R12.reuse, 1, P4 ;  /* 0x3f8000000c137808 */ /* 0x040fe40002000000 */
[----:B----4-:R-:W-:Y:S02]  /*0580*/  FSEL R14, R12, 1, P3 ;  /* 0x3f8000000c0e7808 */ /* 0x010fe40001800000 */
[----:B------:R-:W-:Y:S01]  /*0590*/  FSETP.GEU.AND P3, PT, R11, 1.175494350822287508e-38, PT ;  /* 0x008000000b00780b */ /* 0x000fe20003f6e000 */
[----:B------:R2:W4:Y:S01]  /*05a0*/  MUFU.RCP R17, R8 ;  /* 0x0000000800117308 */ /* 0x0005220000001000 */
[----:B01----:R-:W-:Y:S01]  /*05b0*/  FSETP.GT.AND P4, PT, R21, 8.50705917302346158658e+37, PT ;  /* 0x7e8000001500780b */ /* 0x003fe20003f84000 */
[----:B------:R-:W-:Y:S01]  /*05c0*/  @P6 FMUL R10, R10, 0.25 ;  /* 0x3e8000000a0a6820 */ /* 0x000fe20000400000 */
[----:B------:R-:W-:Y:S01]  /*05d0*/  FSEL R25, R12, 1, P6 ;  /* 0x3f8000000c197808 */ /* 0x000fe20003000000 */
[----:B------:R-:W-:-:S04]  /*05e0*/  @!P5 FMUL R14, R14, 16777216 ;  /* 0x4b8000000e0ed820 */ /* 0x000fc80000400000 */
[----:B------:R-:W0:Y:S01]  /*05f0*/  MUFU.RCP R16, R9 ;  /* 0x0000000900107308 */ /* 0x000e220000001000 */
[----:B------:R-:W-:Y:S01]  /*0600*/  FSETP.GEU.AND P5, PT, R21, 1.175494350822287508e-38, PT ;  /* 0x008000001500780b */ /* 0x000fe20003fae000 */
[----:B------:R-:W-:Y:S01]  /*0610*/  @P2 FMUL R11, R11, 0.25 ;  /* 0x3e8000000b0b2820 */ /* 0x000fe20000400000 */
[----:B------:R-:W-:Y:S01]  /*0620*/  @!P1 FMUL R10, R10, 16777216 ;  /* 0x4b8000000a0a9820 */ /* 0x000fe20000400000 */
[----:B------:R-:W-:Y:S01]  /*0630*/  @!P1 FMUL R25, R25, 16777216 ;  /* 0x4b80000019199820 */ /* 0x000fe20000400000 */
[----:B---3--:R-:W-:Y:S01]  /*0640*/  FSETP.GT.AND P6, PT, R24, 8.50705917302346158658e+37, PT ;  /* 0x7e8000001800780b */ /* 0x008fe20003fc4000 */
[----:B------:R-:W-:Y:S01]  /*0650*/  @!P0 FMUL R19, R19, 16777216 ;  /* 0x4b80000013138820 */ /* 0x000fe20000400000 */
[----:B-----5:R-:W-:Y:S01]  /*0660*/  FSETP.GT.AND P1, PT, R7, 8.50705917302346158658e+37, PT ;  /* 0x7e8000000700780b */ /* 0x020fe20003f24000 */
[----:B------:R-:W-:Y:S01]  /*0670*/  @!P3 FMUL R11, R11, 16777216 ;  /* 0x4b8000000b0bb820 */ /* 0x000fe20000400000 */
[----:B--2---:R-:W-:Y:S01]  /*0680*/  FSEL R8, R12, 1, P2 ;  /* 0x3f8000000c087808 */ /* 0x004fe20001000000 */
[----:B----4-:R-:W-:Y:S01]  /*0690*/  FMUL R17, R17, R14 ;  /* 0x0000000e11117220 */ /* 0x010fe20000400000 */
[----:B------:R-:W-:Y:S01]  /*06a0*/  FSETP.GEU.AND P0, PT, R24, 1.175494350822287508e-38, PT ;  /* 0x008000001800780b */ /* 0x000fe20003f0e000 */
[----:B------:R-:W-:Y:S01]  /*06b0*/  @P4 FMUL R21, R21, 0.25 ;  /* 0x3e80000015154820 */ /* 0x000fe20000400000 */
[----:B------:R-:W-:Y:S01]  /*06c0*/  FSETP.GEU.AND P2, PT, R7, 1.175494350822287508e-38, PT ;  /* 0x008000000700780b */ /* 0x000fe20003f4e000 */
[----:B------:R-:W1:Y:S01]  /*06d0*/  MUFU.RCP R9, R11 ;  /* 0x0000000b00097308 */ /* 0x000e620000001000 */
[----:B------:R-:W-:Y:S01]  /*06e0*/  FADD R27, -R18, R27 ;  /* 0x0000001b121b7221 */ /* 0x000fe20000000100 */
[----:B0-----:R-:W-:-:S02]  /*06f0*/  FMUL R14, R16, R19 ;  /* 0x00000013100e7220 */ /* 0x001fc40000400000 */
[----:B------:R-:W0:Y:S01]  /*0700*/  LDC.64 R18, c[0x0][0x238] ;  /* 0x00008e00ff127b82 */ /* 0x000e220000000a00 */
[----:B------:R-:W-:-:S03]  /*0710*/  @!P5 FMUL R21, R21, 16777216 ;  /* 0x4b8000001515d820 */ /* 0x000fc60000400000 */
[----:B------:R-:W2:Y:S01]  /*0720*/  MUFU.RCP R10, R10 ;  /* 0x0000000a000a7308 */ /* 0x000ea20000001000 */
[----:B------:R-:W-:Y:S01]  /*0730*/  @P6 FMUL R24, R24, 0.25 ;  /* 0x3e80000018186820 */ /* 0x000fe20000400000 */
[----:B------:R-:W-:Y:S01]  /*0740*/  @P1 FMUL R7, R7, 0.25 ;  /* 0x3e80000007071820 */ /* 0x000fe20000400000 */
[----:B------:R-:W-:Y:S02]  /*0750*/  @!P3 FMUL R8, R8, 16777216 ;  /* 0x4b8000000808b820 */ /* 0x000fe40000400000 */
[----:B------:R-:W-:Y:S01]  /*0760*/  @!P0 FMUL R24, R24, 16777216 ;  /* 0x4b80000018188820 */ /* 0x000fe20000400000 */
[----:B------:R-:W-:Y:S02]  /*0770*/  @!P2 FMUL R7, R7, 16777216 ;  /* 0x4b8000000707a820 */ /* 0x000fe40000400000 */
[----:B------:R-:W3:Y:S01]  /*0780*/  MUFU.RCP R21, R21 ;  /* 0x0000001500157308 */ /* 0x000ee20000001000 */
[----:B-1----:R-:W-:Y:S01]  /*0790*/  FMUL R9, R9, R8 ;  /* 0x0000000809097220 */ /* 0x002fe20000400000 */
[----:B------:R-:W-:Y:S01]  /*07a0*/  FMUL R17, R17, R4 ;  /* 0x0000000411117220 */ /* 0x000fe20000400000 */
[----:B------:R-:W-:Y:S01]  /*07b0*/  FSEL R8, R12, 1, P4 ;  /* 0x3f8000000c087808 */ /* 0x000fe20002000000 */
[----:B------:R-:W-:-:S04]  /*07c0*/  FMUL R14, R14, R5 ;  /* 0x000000050e0e7220 */ /* 0x000fc80000400000 */
[----:B------:R3:W1:Y:S01]  /*07d0*/  MUFU.RCP R29, R24 ;  /* 0x00000018001d7308 */ /* 0x0006620000001000 */
[----:B--2---:R-:W-:Y:S01]  /*07e0*/  FMUL R25, R10, R25 ;  /* 0x000000190a197220 */ /* 0x004fe20000400000 */
[----:B------:R-:W-:Y:S01]  /*07f0*/  FADD R6, -R6, R22 ;  /* 0x0000001606067221 */ /* 0x000fe20000000100 */
[----:B------:R-:W-:-:S05]  /*0800*/  @!P5 FMUL R8, R8, 16777216 ;  /* 0x4b8000000808d820 */ /* 0x000fca0000400000 */
[----:B------:R2:W4:Y:S01]  /*0810*/  MUFU.RCP R4, R7 ;  /* 0x0000000700047308 */ /* 0x0005220000001000 */
[C---:B------:R-:W-:Y:S02]  /*0820*/  FSEL R10, R12.reuse, 1, P6 ;  /* 0x3f8000000c0a7808 */ /* 0x040fe40003000000 */
[----:B------:R-:W-:Y:S01]  /*0830*/  FSEL R5, R12, 1, P1 ;  /* 0x3f8000000c057808 */ /* 0x000fe20000800000 */
[----:B------:R-:W-:Y:S01]  /*0840*/  FMUL R25, R25, R6 ;  /* 0x0000000619197220 */ /* 0x000fe20000400000 */
[----:B------:R-:W-:Y:S01]  /*0850*/  FMUL R28, R9, R28 ;  /* 0x0000001c091c7220 */ /* 0x000fe20000400000 */
[----:B---3--:R-:W-:Y:S01]  /*0860*/  FMUL R24, R21, R8 ;  /* 0x0000000815187220 */ /* 0x008fe20000400000 */
[----:B0-----:R-:W-:-:S04]  /*0870*/  IMAD.WIDE R8, R2, 0x4, R18 ;  /* 0x0000000402087825 */ /* 0x001fc800078e0212 */
[----:B------:R-:W-:Y:S01]  /*0880*/  @!P0 FMUL R10, R10, 16777216 ;  /* 0x4b8000000a0a8820 */ /* 0x000fe20000400000 */
[----:B------:R-:W-:Y:S01]  /*0890*/  @!P2 FMUL R5, R5, 16777216 ;  /* 0x4b8000000505a820 */ /* 0x000fe20000400000 */
[----:B--2---:R-:W-:-:S04]  /*08a0*/  IMAD.WIDE R6, R2, 0x4, R30 ;  /* 0x0000000402067825 */ /* 0x004fc800078e021e */
[----:B-1----:R-:W-:Y:S02]  /*08b0*/  FMUL R29, R29, R10 ;  /* 0x0000000a1d1d7220 */ /* 0x002fe40000400000 */
[----:B------:R-:W2:Y:S01]  /*08c0*/  LDG.E.EL.128 R8, desc[UR4][R8.64] ;  /* 0x0000000408087981 */ /* 0x000ea2000c2e1d00 */
[----:B----4-:R-:W-:-:S03]  /*08d0*/  FMUL R2, R4, R5 ;  /* 0x0000000504027220 */ /* 0x010fc60000400000 */
[----:B------:R-:W2:Y:S01]  /*08e0*/  LDG.E.EL.128 R4, desc[UR4][R6.64] ;  /* 0x0000000406047981 */ /* 0x000ea2000c2e1d00 */
[----:B------:R-:W-:-:S04]  /*08f0*/  IMAD.WIDE R18, R23, 0x4, R18 ;  /* 0x0000000417127825 */ /* 0x000fc800078e0212 */
[----:B------:R-:W-:-:S06]  /*0900*/  IMAD.WIDE R20, R23, 0x4, R30 ;  /* 0x0000000417147825 */ /* 0x000fcc00078e021e */
[----:B------:R-:W3:Y:S01]  /*0910*/  LDG.E.EL.128 R20, desc[UR4][R20.64] ;  /* 0x0000000414147981 */ /* 0x000ee2000c2e1d00 */
[----:B------:R-:W-:Y:S01]  /*0920*/  FADD R15, R15, 9.9999997473787516356e-06 ;  /* 0x3727c5ac0f0f7421 */ /* 0x000fe20000000000 */
[----:B--2---:R-:W-:Y:S02]  /*0930*/  FFMA R4, R8, R17, R4 ;  /* 0x0000001108047223 */ /* 0x004fe40000000004 */
[----:B------:R-:W3:Y:S01]  /*0940*/  LDG.E.EL.128 R16, desc[UR4][R18.64] ;  /* 0x0000000412107981 */ /* 0x000ee2000c2e1d00 */
[----:B------:R-:W-:Y:S02]  /*0950*/  FFMA R5, R9, R14, R5 ;  /* 0x0000000e09057223 */ /* 0x000fe40000000005 */
[----:B------:R-:W0:Y:S02]  /*0960*/  MUFU.SQRT R14, R15 ;  /* 0x0000000f000e7308 */ /* 0x000e240000002000 */
[C---:B0-----:R-:W-:Y:S02]  /*0970*/  FSETP.GT.AND P0, PT, R14.reuse, 8.50705917302346158658e+37, PT ;  /* 0x7e8000000e00780b */ /* 0x041fe40003f04000 */
[----:B------:R-:W-:-:S11]  /*0980*/  FSETP.GEU.AND P1, PT, R14, 1.175494350822287508e-38, PT ;  /* 0x008000000e00780b */ /* 0x000fd60003f2e000 */
[----:B------:R-:W-:-:S04]  /*0990*/  @P0 FMUL R14, R14, 0.25 ;  /* 0x3e8000000e0e0820 */ /* 0x000fc80000400000 */
[----:B------:R-:W-:Y:S01]  /*09a0*/  @!P1 FMUL R14, R14, 16777216 ;  /* 0x4b8000000e0e9820 */ /* 0x000fe20000400000 */
[----:B------:R-:W-:-:S05]  /*09b0*/  FSEL R9, R12, 1, P0 ;  /* 0x3f8000000c097808 */ /* 0x000fca0000000000 */
[----:B------:R-:W0:Y:S01]  /*09c0*/  MUFU.RCP R14, R14 ;  /* 0x0000000e000e7308 */ /* 0x000e220000001000 */
[----:B------:R-:W-:Y:S01]  /*09d0*/  @!P1 FMUL R9, R9, 16777216 ;  /* 0x4b80000009099820 */ /* 0x000fe20000400000 */
[----:B------:R-:W-:Y:S01]  /*09e0*/  FFMA R7, R11, R28, R7 ;  /* 0x0000001c0b077223 */ /* 0x000fe20000000007 */
[----:B------:R-:W-:Y:S02]  /*09f0*/  FMUL R3, R24, R3 ;  /* 0x0000000318037220 */ /* 0x000fe40000400000 */
[----:B0-----:R-:W-:Y:S02]  /*0a00*/  FMUL R12, R14, R9 ;  /* 0x000000090e0c7220 */ /* 0x001fe40000400000 */
[----:B------:R-:W0:Y:S01]  /*0a10*/  LDC.64 R8, c[0x0][0x248] ;  /* 0x00009200ff087b82 */ /* 0x000e220000000a00 */
[----:B------:R-:W-:Y:S01]  /*0a20*/  FMUL R26, R29, R26 ;  /* 0x0000001a1d1a7220 */ /* 0x000fe20000400000 */
[----:B------:R-:W-:Y:S01]  /*0a30*/  FMUL R27, R2, R27 ;  /* 0x0000001b021b7220 */ /* 0x000fe20000400000 */
[----:B------:R-:W-:Y:S01]  /*0a40*/  FMUL R12, R12, R13 ;  /* 0x0000000d0c0c7220 */ /* 0x000fe20000400000 */
[----:B------:R-:W-:Y:S01]  /*0a50*/  FFMA R6, R10, R25, R6 ;  /* 0x000000190a067223 */ /* 0x000fe20000000006 */
[----:B------:R-:W-:-:S02]  /*0a60*/  FSETP.GEU.AND P6, PT, R7, RZ, PT ;  /* 0x000000ff0700720b */ /* 0x000fc40003fce000 */
[----:B------:R-:W-:Y:S02]  /*0a70*/  FSETP.GEU.AND P1, PT, R5, RZ, PT ;  /* 0x000000ff0500720b */ /* 0x000fe40003f2e000 */
[----:B------:R-:W-:Y:S02]  /*0a80*/  SEL R7, R7, RZ, P6 ;  /* 0x000000ff07077207 */ /* 0x000fe40003000000 */
[----:B------:R-:W-:Y:S02]  /*0a90*/  FSETP.GEU.AND P0, PT, R6, RZ, PT ;  /* 0x000000ff0600720b */ /* 0x000fe40003f0e000 */
[----:B------:R-:W-:Y:S02]  /*0aa0*/  FSETP.GEU.AND P2, PT, R4, RZ, PT ;  /* 0x000000ff0400720b */ /* 0x000fe40003f4e000 */
[----:B------:R-:W-:Y:S02]  /*0ab0*/  SEL R6, R6, RZ, P0 ;  /* 0x000000ff06067207 */ /* 0x000fe40000000000 */
[----:B------:R-:W-:-:S02]  /*0ac0*/  SEL R5, R5, RZ, P1 ;  /* 0x000000ff05057207 */ /* 0x000fc40000800000 */
[----:B------:R-:W-:Y:S01]  /*0ad0*/  SEL R4, R4, RZ, P2 ;  /* 0x000000ff04047207 */ /* 0x000fe20001000000 */
[----:B0-----:R-:W-:-:S05]  /*0ae0*/  IMAD.WIDE R8, R0, 0x4, R8 ;  /* 0x0000000400087825 */ /* 0x001fca00078e0208 */
[----:B------:R-:W-:Y:S01]  /*0af0*/  STG.E.128 desc[UR4][R8.64], R4 ;  /* 0x0000000408007986 */ /* 0x000fe2000c101d04 */
[----:B---3--:R-:W-:Y:S01]  /*0b00*/  FFMA R3, R16, R3, R20 ;  /* 0x0000000310037223 */ /* 0x008fe20000000014 */
[----:B------:R-:W-:Y:S01]  /*0b10*/  FFMA R17, R17, R26, R21 ;  /* 0x0000001a11117223 */ /* 0x000fe20000000015 */
[----:B------:R-:W-:Y:S01]  /*0b20*/  FFMA R18, R18, R27, R22 ;  /* 0x0000001b12127223 */ /* 0x000fe20000000016 */
[----:B------:R-:W-:Y:S02]  /*0b30*/  FFMA R12, R19, R12, R23 ;  /* 0x0000000c130c7223 */ /* 0x000fe40000000017 */
[----:B------:R-:W-:Y:S02]  /*0b40*/  FSETP.GEU.AND P5, PT, R3, RZ, PT ;  /* 0x000000ff0300720b */ /* 0x000fe40003fae000 */
[----:B------:R-:W-:Y:S02]  /*0b50*/  FSETP.GEU.AND P3, PT, R18, RZ, PT ;  /* 0x000000ff1200720b */ /* 0x000fe40003f6e000 */
[----:B------:R-:W-:-:S02]  /*0b60*/  FSETP.GEU.AND P4, PT, R17, RZ, PT ;  /* 0x000000ff1100720b */ /* 0x000fc40003f8e000 */
[----:B------:R-:W-:Y:S02]  /*0b70*/  FSETP.GEU.AND P6, PT, R12, RZ, PT ;  /* 0x000000ff0c00720b */ /* 0x000fe40003fce000 */
[----:B------:R-:W-:Y:S02]  /*0b80*/  SEL R18, R18, RZ, P3 ;  /* 0x000000ff12127207 */ /* 0x000fe40001800000 */
[----:B------:R-:W-:Y:S02]  /*0b90*/  SEL R17, R17, RZ, P4 ;  /* 0x000000ff11117207 */ /* 0x000fe40002000000 */
[----:B------:R-:W-:Y:S02]  /*0ba0*/  SEL R16, R3, RZ, P5 ;  /* 0x000000ff03107207 */ /* 0x000fe40002800000 */
[----:B------:R-:W-:-:S05]  /*0bb0*/  SEL R19, R12, RZ, P6 ;  /* 0x000000ff0c137207 */ /* 0x000fca0003000000 */
[----:B------:R-:W-:Y:S01]  /*0bc0*/  STG.E.128 desc[UR4][R8.64+0x800], R16 ;  /* 0x0008001008007986 */ /* 0x000fe2000c101d04 */
[----:B------:R-:W-:Y:S05]  /*0bd0*/  EXIT ;  /* 0x000000000000794d */ /* 0x000fea0003800000 */
.L_x_0:
[----:B------:R-:W-:-:S00]  /*0be0*/  BRA `(.L_x_0) ;  /* 0xfffffffc00fc7947 */ /* 0x000fc0000383ffff */
[----:B------:R-:W-:-:S00]  /*0bf0*/  NOP ;  /* 0x0000000000007918 */ /* 0x000fc00000000000 */
        /* <DEDUP_REMOVED lines=8> */
.L_x_1:


//--------------------- .nv.global.init           --------------------------
	.section	.nv.global.init,"aw",@progbits
.nv.global.init:
	.type		_$_str,@object
	.size		_$_str,(_$_str_$_2 - _$_str)
_$_str:
        /*0000*/ 	.byte	0x5f, 0x5f, 0x43, 0x55, 0x44, 0x41, 0x5f, 0x46, 0x54, 0x5a, 0x00
	.type		_$_str_$_2,@object
	.size		_$_str_$_2,(.L_1 - _$_str_$_2)
_$_str_$_2:
        /*000b*/ 	.byte	0x5f, 0x5f, 0x43, 0x55, 0x44, 0x41, 0x5f, 0x50, 0x52, 0x45, 0x43, 0x5f, 0x53, 0x51, 0x52, 0x54
        /*001b*/ 	.byte	0x00
.L_1:


//--------------------- .nv.constant0.triton_poi_fused__native_batch_norm_legit_no_training_add_relu_10 --------------------------
	.section	.nv.constant0.triton_poi_fused__native_batch_norm_legit_no_training_add_relu_10,"a",@progbits
	.sectionflags	@""
	.align	4
.nv.constant0.triton_poi_fused__native_batch_norm_legit_no_training_add_relu_10:
	.zero		596
